//
// Generated by NVIDIA NVVM Compiler
//
// Compiler Build ID: CL-36424714
// Cuda compilation tools, release 13.0, V13.0.88
// Based on NVVM 20.0.0
//

.version 9.0
.target sm_100
.address_size 64

	// .globl	_Z9markValidPiS_
// _ZZ13inclusiveScanPiS_E4temp has been demoted

.visible .entry _Z9markValidPiS_(
	.param .u64 .ptr .align 1 _Z9markValidPiS__param_0,
	.param .u64 .ptr .align 1 _Z9markValidPiS__param_1
)
{
	.reg .pred 	%p<2>;
	.reg .b32 	%r<4>;
	.reg .b64 	%rd<8>;

	ld.param.u64 	%rd1, [_Z9markValidPiS__param_0];
	ld.param.u64 	%rd2, [_Z9markValidPiS__param_1];
	cvta.to.global.u64 	%rd3, %rd2;
	cvta.to.global.u64 	%rd4, %rd1;
	mov.u32 	%r1, %tid.x;
	mul.wide.u32 	%rd5, %r1, 4;
	add.s64 	%rd6, %rd4, %rd5;
	ld.global.u32 	%r2, [%rd6];
	setp.ne.s32 	%p1, %r2, 0;
	selp.u32 	%r3, 1, 0, %p1;
	add.s64 	%rd7, %rd3, %rd5;
	st.global.u32 	[%rd7], %r3;
	ret;

}
	// .globl	_Z13inclusiveScanPiS_
.visible .entry _Z13inclusiveScanPiS_(
	.param .u64 .ptr .align 1 _Z13inclusiveScanPiS__param_0,
	.param .u64 .ptr .align 1 _Z13inclusiveScanPiS__param_1
)
{
	.reg .pred 	%p<4>;
	.reg .b32 	%r<25>;
	.reg .b64 	%rd<9>;
	// demoted variable
	.shared .align 4 .b8 _ZZ13inclusiveScanPiS_E4temp[32];
	ld.param.u64 	%rd2, [_Z13inclusiveScanPiS__param_0];
	ld.param.u64 	%rd1, [_Z13inclusiveScanPiS__param_1];
	cvta.to.global.u64 	%rd3, %rd2;
	mov.u32 	%r1, %tid.x;
	mul.wide.u32 	%rd4, %r1, 4;
	add.s64 	%rd5, %rd3, %rd4;
	ld.global.u32 	%r10, [%rd5];
	shl.b32 	%r11, %r1, 2;
	mov.u32 	%r12, _ZZ13inclusiveScanPiS_E4temp;
	add.s32 	%r2, %r12, %r11;
	st.shared.u32 	[%r2], %r10;
	bar.sync 	0;
	setp.eq.s32 	%p1, %r1, 0;
	mov.b32 	%r22, 0;
	@%p1 bra 	$L__BB1_2;
	ld.shared.u32 	%r22, [%r2+-4];
$L__BB1_2:
	bar.sync 	0;
	ld.shared.u32 	%r14, [%r2];
	add.s32 	%r15, %r14, %r22;
	st.shared.u32 	[%r2], %r15;
	bar.sync 	0;
	setp.lt.u32 	%p2, %r1, 2;
	mov.b32 	%r23, 0;
	@%p2 bra 	$L__BB1_4;
	ld.shared.u32 	%r23, [%r2+-8];
$L__BB1_4:
	bar.sync 	0;
	ld.shared.u32 	%r17, [%r2];
	add.s32 	%r18, %r17, %r23;
	st.shared.u32 	[%r2], %r18;
	bar.sync 	0;
	setp.lt.u32 	%p3, %r1, 4;
	mov.b32 	%r24, 0;
	@%p3 bra 	$L__BB1_6;
	ld.shared.u32 	%r24, [%r2+-16];
$L__BB1_6:
	bar.sync 	0;
	ld.shared.u32 	%r19, [%r2];
	add.s32 	%r20, %r19, %r24;
	st.shared.u32 	[%r2], %r20;
	bar.sync 	0;
	cvta.to.global.u64 	%rd6, %rd1;
	ld.shared.u32 	%r21, [%r2];
	add.s64 	%rd8, %rd6, %rd4;
	st.global.u32 	[%rd8], %r21;
	ret;

}
	// .globl	_Z7scatterPiS_S_S_
.visible .entry _Z7scatterPiS_S_S_(
	.param .u64 .ptr .align 1 _Z7scatterPiS_S_S__param_0,
	.param .u64 .ptr .align 1 _Z7scatterPiS_S_S__param_1,
	.param .u64 .ptr .align 1 _Z7scatterPiS_S_S__param_2,
	.param .u64 .ptr .align 1 _Z7scatterPiS_S_S__param_3
)
{
	.reg .pred 	%p<2>;
	.reg .b32 	%r<5>;
	.reg .b64 	%rd<16>;

	ld.param.u64 	%rd1, [_Z7scatterPiS_S_S__param_0];
	ld.param.u64 	%rd4, [_Z7scatterPiS_S_S__param_1];
	ld.param.u64 	%rd2, [_Z7scatterPiS_S_S__param_2];
	ld.param.u64 	%rd3, [_Z7scatterPiS_S_S__param_3];
	cvta.to.global.u64 	%rd5, %rd4;
	mov.u32 	%r1, %tid.x;
	mul.wide.u32 	%rd6, %r1, 4;
	add.s64 	%rd7, %rd5, %rd6;
	ld.global.u32 	%r2, [%rd7];
	setp.eq.s32 	%p1, %r2, 0;
	@%p1 bra 	$L__BB2_2;
	cvta.to.global.u64 	%rd8, %rd2;
	cvta.to.global.u64 	%rd9, %rd1;
	cvta.to.global.u64 	%rd10, %rd3;
	add.s64 	%rd12, %rd8, %rd6;
	ld.global.u32 	%r3, [%rd12];
	add.s64 	%rd13, %rd9, %rd6;
	ld.global.u32 	%r4, [%rd13];
	mul.wide.s32 	%rd14, %r3, 4;
	add.s64 	%rd15, %rd10, %rd14;
	st.global.u32 	[%rd15+-4], %r4;
$L__BB2_2:
	ret;

}


// ===== COMPILED SASS (sm_100) =====

	.target	sm_100

	.elftype	@"ET_EXEC"


//--------------------- .note.nv.tkinfo           --------------------------
	.section	.note.nv.tkinfo,"",@"SHT_NOTE"
	.sectionflags	@"SHF_NOTE_NV_TKINFO"
	.tkinfo
        /*0018*/ 	.word	0x00000002
        /*0030*/ 	.string	""
        /*0030*/ 	.string	"ptxas"
        /*0030*/ 	.string	"Cuda compilation tools, release 13.0, V13.0.88"
        /*0030*/ 	.string	"Build cuda_13.0.r13.0/compiler.36424714_0"
        /*0030*/ 	.string	"-arch sm_100 -m 64 "



//--------------------- .note.nv.cuinfo           --------------------------
	.section	.note.nv.cuinfo,"",@"SHT_NOTE"
	.sectionflags	@"SHF_NOTE_NV_CUINFO"
        /*0018*/ 	.short	0x0002
        /*001a*/ 	.short	0x0064
        /*001c*/ 	.short	0x0082
	.zero		2


//--------------------- .nv.info                  --------------------------
	.section	.nv.info,"",@"SHT_CUDA_INFO"
	.align	4


	//----- nvinfo : EIATTR_REGCOUNT
	.align		4
        /*0000*/ 	.byte	0x04, 0x2f
        /*0002*/ 	.short	(.L_1 - .L_0)
	.align		4
.L_0:
        /*0004*/ 	.word	index@(_Z9markValidPiS_)
        /*0008*/ 	.word	0x0000000a


	//----- nvinfo : EIATTR_FRAME_SIZE
	.align		4
.L_1:
        /*000c*/ 	.byte	0x04, 0x11
        /*000e*/ 	.short	(.L_3 - .L_2)
	.align		4
.L_2:
        /*0010*/ 	.word	index@(_Z9markValidPiS_)
        /*0014*/ 	.word	0x00000000


	//----- nvinfo : EIATTR_REGCOUNT
	.align		4
.L_3:
        /*0018*/ 	.byte	0x04, 0x2f
        /*001a*/ 	.short	(.L_5 - .L_4)
	.align		4
.L_4:
        /*001c*/ 	.word	index@(_Z13inclusiveScanPiS_)
        /*0020*/ 	.word	0x0000000c


	//----- nvinfo : EIATTR_FRAME_SIZE
	.align		4
.L_5:
        /*0024*/ 	.byte	0x04, 0x11
        /*0026*/ 	.short	(.L_7 - .L_6)
	.align		4
.L_6:
        /*0028*/ 	.word	index@(_Z13inclusiveScanPiS_)
        /*002c*/ 	.word	0x00000000


	//----- nvinfo : EIATTR_REGCOUNT
	.align		4
.L_7:
        /*0030*/ 	.byte	0x04, 0x2f
        /*0032*/ 	.short	(.L_9 - .L_8)
	.align		4
.L_8:
        /*0034*/ 	.word	index@(_Z7scatterPiS_S_S_)
        /*0038*/ 	.word	0x0000000a


	//----- nvinfo : EIATTR_FRAME_SIZE
	.align		4
.L_9:
        /*003c*/ 	.byte	0x04, 0x11
        /*003e*/ 	.short	(.L_11 - .L_10)
	.align		4
.L_10:
        /*0040*/ 	.word	index@(_Z7scatterPiS_S_S_)
        /*0044*/ 	.word	0x00000000


	//----- nvinfo : EIATTR_MIN_STACK_SIZE
	.align		4
.L_11:
        /*0048*/ 	.byte	0x04, 0x12
        /*004a*/ 	.short	(.L_13 - .L_12)
	.align		4
.L_12:
        /*004c*/ 	.word	index@(_Z7scatterPiS_S_S_)
        /*0050*/ 	.word	0x00000000


	//----- nvinfo : EIATTR_MIN_STACK_SIZE
	.align		4
.L_13:
        /*0054*/ 	.byte	0x04, 0x12
        /*0056*/ 	.short	(.L_15 - .L_14)
	.align		4
.L_14:
        /*0058*/ 	.word	index@(_Z13inclusiveScanPiS_)
        /*005c*/ 	.word	0x00000000


	//----- nvinfo : EIATTR_MIN_STACK_SIZE
	.align		4
.L_15:
        /*0060*/ 	.byte	0x04, 0x12
        /*0062*/ 	.short	(.L_17 - .L_16)
	.align		4
.L_16:
        /*0064*/ 	.word	index@(_Z9markValidPiS_)
        /*0068*/ 	.word	0x00000000
.L_17:


//--------------------- .nv.compat                --------------------------
	.section	.nv.compat,"",@"SHT_CUDA_COMPAT_INFO"
	.align	4
        /*0000*/ 	.byte	0x02, 0x09, 0x00, 0x00, 0x02, 0x02, 0x01, 0x00, 0x02, 0x05, 0x05, 0x00, 0x03, 0x07, 0x01, 0x01
        /*0010*/ 	.byte	0x02, 0x03, 0x00, 0x00, 0x02, 0x06, 0x01, 0x00, 0x04, 0x0b, 0x08, 0x00, 0x09, 0x00, 0x00, 0x00
        /*0020*/ 	.byte	0x00, 0x00, 0x00, 0x00


//--------------------- .nv.info._Z7scatterPiS_S_S_ --------------------------
	.section	.nv.info._Z7scatterPiS_S_S_,"",@"SHT_CUDA_INFO"
	.sectionflags	@""
	.align	4


	//----- nvinfo : EIATTR_CUDA_API_VERSION
	.align		4
        /*0000*/ 	.byte	0x04, 0x37
        /*0002*/ 	.short	(.L_19 - .L_18)
.L_18:
        /*0004*/ 	.word	0x00000082


	//----- nvinfo : EIATTR_KPARAM_INFO
	.align		4
.L_19:
        /*0008*/ 	.byte	0x04, 0x17
        /*000a*/ 	.short	(.L_21 - .L_20)
.L_20:
        /*000c*/ 	.word	0x00000000
        /*0010*/ 	.short	0x0003
        /*0012*/ 	.short	0x0018
        /*0014*/ 	.byte	0x00, 0xf5, 0x21, 0x00


	//----- nvinfo : EIATTR_KPARAM_INFO
	.align		4
.L_21:
        /*0018*/ 	.byte	0x04, 0x17
        /*001a*/ 	.short	(.L_23 - .L_22)
.L_22:
        /*001c*/ 	.word	0x00000000
        /*0020*/ 	.short	0x0002
        /*0022*/ 	.short	0x0010
        /*0024*/ 	.byte	0x00, 0xf5, 0x21, 0x00


	//----- nvinfo : EIATTR_KPARAM_INFO
	.align		4
.L_23:
        /*0028*/ 	.byte	0x04, 0x17
        /*002a*/ 	.short	(.L_25 - .L_24)
.L_24:
        /*002c*/ 	.word	0x00000000
        /*0030*/ 	.short	0x0001
        /*0032*/ 	.short	0x0008
        /*0034*/ 	.byte	0x00, 0xf5, 0x21, 0x00


	//----- nvinfo : EIATTR_KPARAM_INFO
	.align		4
.L_25:
        /*0038*/ 	.byte	0x04, 0x17
        /*003a*/ 	.short	(.L_27 - .L_26)
.L_26:
        /*003c*/ 	.word	0x00000000
        /*0040*/ 	.short	0x0000
        /*0042*/ 	.short	0x0000
        /*0044*/ 	.byte	0x00, 0xf5, 0x21, 0x00


	//----- nvinfo : EIATTR_SPARSE_MMA_MASK
	.align		4
.L_27:
        /*0048*/ 	.byte	0x03, 0x50
        /*004a*/ 	.short	0x0000


	//----- nvinfo : EIATTR_MAXREG_COUNT
	.align		4
        /*004c*/ 	.byte	0x03, 0x1b
        /*004e*/ 	.short	0x00ff


	//----- nvinfo : EIATTR_MERCURY_ISA_VERSION
	.align		4
        /*0050*/ 	.byte	0x03, 0x5f
        /*0052*/ 	.short	0x0101


	//----- nvinfo : EIATTR_VRC_CTA_INIT_COUNT
	.align		4
        /*0054*/ 	.byte	0x02, 0x4a
	.zero		1
	.zero		1


	//----- nvinfo : EIATTR_EXIT_INSTR_OFFSETS
	.align		4
        /*0058*/ 	.byte	0x04, 0x1c
        /*005a*/ 	.short	(.L_29 - .L_28)


	//   ....[0]....
.L_28:
        /*005c*/ 	.word	0x00000070


	//   ....[1]....
        /*0060*/ 	.word	0x00000110


	//----- nvinfo : EIATTR_CBANK_PARAM_SIZE
	.align		4
.L_29:
        /*0064*/ 	.byte	0x03, 0x19
        /*0066*/ 	.short	0x0020


	//----- nvinfo : EIATTR_PARAM_CBANK
	.align		4
        /*0068*/ 	.byte	0x04, 0x0a
        /*006a*/ 	.short	(.L_31 - .L_30)
	.align		4
.L_30:
        /*006c*/ 	.word	index@(.nv.constant0._Z7scatterPiS_S_S_)
        /*0070*/ 	.short	0x0380
        /*0072*/ 	.short	0x0020


	//----- nvinfo : EIATTR_SW_WAR
	.align		4
.L_31:
        /*0074*/ 	.byte	0x04, 0x36
        /*0076*/ 	.short	(.L_33 - .L_32)
.L_32:
        /*0078*/ 	.word	0x00000008
.L_33:


//--------------------- .nv.info._Z13inclusiveScanPiS_ --------------------------
	.section	.nv.info._Z13inclusiveScanPiS_,"",@"SHT_CUDA_INFO"
	.sectionflags	@""
	.align	4


	//----- nvinfo : EIATTR_CUDA_API_VERSION
	.align		4
        /*0000*/ 	.byte	0x04, 0x37
        /*0002*/ 	.short	(.L_35 - .L_34)
.L_34:
        /*0004*/ 	.word	0x00000082


	//----- nvinfo : EIATTR_KPARAM_INFO
	.align		4
.L_35:
        /*0008*/ 	.byte	0x04, 0x17
        /*000a*/ 	.short	(.L_37 - .L_36)
.L_36:
        /*000c*/ 	.word	0x00000000
        /*0010*/ 	.short	0x0001
        /*0012*/ 	.short	0x0008
        /*0014*/ 	.byte	0x00, 0xf5, 0x21, 0x00


	//----- nvinfo : EIATTR_KPARAM_INFO
	.align		4
.L_37:
        /*0018*/ 	.byte	0x04, 0x17
        /*001a*/ 	.short	(.L_39 - .L_38)
.L_38:
        /*001c*/ 	.word	0x00000000
        /*0020*/ 	.short	0x0000
        /*0022*/ 	.short	0x0000
        /*0024*/ 	.byte	0x00, 0xf5, 0x21, 0x00


	//----- nvinfo : EIATTR_SPARSE_MMA_MASK
	.align		4
.L_39:
        /*0028*/ 	.byte	0x03, 0x50
        /*002a*/ 	.short	0x0000


	//----- nvinfo : EIATTR_MAXREG_COUNT
	.align		4
        /*002c*/ 	.byte	0x03, 0x1b
        /*002e*/ 	.short	0x00ff


	//----- nvinfo : EIATTR_NUM_BARRIERS
	.align		4
        /*0030*/ 	.byte	0x02, 0x4c
        /*0032*/ 	.byte	0x01
	.zero		1


	//----- nvinfo : EIATTR_MERCURY_ISA_VERSION
	.align		4
        /*0034*/ 	.byte	0x03, 0x5f
        /*0036*/ 	.short	0x0101


	//----- nvinfo : EIATTR_VRC_CTA_INIT_COUNT
	.align		4
        /*0038*/ 	.byte	0x02, 0x4a
	.zero		1
	.zero		1


	//----- nvinfo : EIATTR_EXIT_INSTR_OFFSETS
	.align		4
        /*003c*/ 	.byte	0x04, 0x1c
        /*003e*/ 	.short	(.L_41 - .L_40)


	//   ....[0]....
.L_40:
        /*0040*/ 	.word	0x00000280


	//----- nvinfo : EIATTR_CBANK_PARAM_SIZE
	.align		4
.L_41:
        /*0044*/ 	.byte	0x03, 0x19
        /*0046*/ 	.short	0x0010


	//----- nvinfo : EIATTR_PARAM_CBANK
	.align		4
        /*0048*/ 	.byte	0x04, 0x0a
        /*004a*/ 	.short	(.L_43 - .L_42)
	.align		4
.L_42:
        /*004c*/ 	.word	index@(.nv.constant0._Z13inclusiveScanPiS_)
        /*0050*/ 	.short	0x0380
        /*0052*/ 	.short	0x0010


	//----- nvinfo : EIATTR_SW_WAR
	.align		4
.L_43:
        /*0054*/ 	.byte	0x04, 0x36
        /*0056*/ 	.short	(.L_45 - .L_44)
.L_44:
        /*0058*/ 	.word	0x00000008
.L_45:


//--------------------- .nv.info._Z9markValidPiS_ --------------------------
	.section	.nv.info._Z9markValidPiS_,"",@"SHT_CUDA_INFO"
	.sectionflags	@""
	.align	4


	//----- nvinfo : EIATTR_CUDA_API_VERSION
	.align		4
        /*0000*/ 	.byte	0x04, 0x37
        /*0002*/ 	.short	(.L_47 - .L_46)
.L_46:
        /*0004*/ 	.word	0x00000082


	//----- nvinfo : EIATTR_KPARAM_INFO
	.align		4
.L_47:
        /*0008*/ 	.byte	0x04, 0x17
        /*000a*/ 	.short	(.L_49 - .L_48)
.L_48:
        /*000c*/ 	.word	0x00000000
        /*0010*/ 	.short	0x0001
        /*0012*/ 	.short	0x0008
        /*0014*/ 	.byte	0x00, 0xf5, 0x21, 0x00


	//----- nvinfo : EIATTR_KPARAM_INFO
	.align		4
.L_49:
        /*0018*/ 	.byte	0x04, 0x17
        /*001a*/ 	.short	(.L_51 - .L_50)
.L_50:
        /*001c*/ 	.word	0x00000000
        /*0020*/ 	.short	0x0000
        /*0022*/ 	.short	0x0000
        /*0024*/ 	.byte	0x00, 0xf5, 0x21, 0x00


	//----- nvinfo : EIATTR_SPARSE_MMA_MASK
	.align		4
.L_51:
        /*0028*/ 	.byte	0x03, 0x50
        /*002a*/ 	.short	0x0000


	//----- nvinfo : EIATTR_MAXREG_COUNT
	.align		4
        /*002c*/ 	.byte	0x03, 0x1b
        /*002e*/ 	.short	0x00ff


	//----- nvinfo : EIATTR_MERCURY_ISA_VERSION
	.align		4
        /*0030*/ 	.byte	0x03, 0x5f
        /*0032*/ 	.short	0x0101


	//----- nvinfo : EIATTR_VRC_CTA_INIT_COUNT
	.align		4
        /*0034*/ 	.byte	0x02, 0x4a
	.zero		1
	.zero		1


	//----- nvinfo : EIATTR_EXIT_INSTR_OFFSETS
	.align		4
        /*0038*/ 	.byte	0x04, 0x1c
        /*003a*/ 	.short	(.L_53 - .L_52)


	//   ....[0]....
.L_52:
        /*003c*/ 	.word	0x000000b0


	//----- nvinfo : EIATTR_CBANK_PARAM_SIZE
	.align		4
.L_53:
        /*0040*/ 	.byte	0x03, 0x19
        /*0042*/ 	.short	0x0010


	//----- nvinfo : EIATTR_PARAM_CBANK
	.align		4
        /*0044*/ 	.byte	0x04, 0x0a
        /*0046*/ 	.short	(.L_55 - .L_54)
	.align		4
.L_54:
        /*0048*/ 	.word	index@(.nv.constant0._Z9markValidPiS_)
        /*004c*/ 	.short	0x0380
        /*004e*/ 	.short	0x0010


	//----- nvinfo : EIATTR_SW_WAR
	.align		4
.L_55:
        /*0050*/ 	.byte	0x04, 0x36
        /*0052*/ 	.short	(.L_57 - .L_56)
.L_56:
        /*0054*/ 	.word	0x00000008
.L_57:


//--------------------- .nv.callgraph             --------------------------
	.section	.nv.callgraph,"",@"SHT_CUDA_CALLGRAPH"
	.align	4
	.sectionentsize	8
	.align		4
        /*0000*/ 	.word	0x00000000
	.align		4
        /*0004*/ 	.word	0xffffffff
	.align		4
        /*0008*/ 	.word	0x00000000
	.align		4
        /*000c*/ 	.word	0xfffffffe
	.align		4
        /*0010*/ 	.word	0x00000000
	.align		4
        /*0014*/ 	.word	0xfffffffd
	.align		4
        /*0018*/ 	.word	0x00000000
	.align		4
        /*001c*/ 	.word	0xfffffffc


//--------------------- .text._Z7scatterPiS_S_S_  --------------------------
	.section	.text._Z7scatterPiS_S_S_,"ax",@progbits
	.align	128
        .global         _Z7scatterPiS_S_S_
        .type           _Z7scatterPiS_S_S_,@function
        .size           _Z7scatterPiS_S_S_,(.L_x_3 - _Z7scatterPiS_S_S_)
        .other          _Z7scatterPiS_S_S_,@"STO_CUDA_ENTRY STV_DEFAULT"
_Z7scatterPiS_S_S_:
.text._Z7scatterPiS_S_S_:
[----:B------:R-:W-:Y:S01]  /*0000*/  LDC R1, c[0x0][0x37c] ;  /* 0x0000df00ff017b82 */ /* 0x000fe20000000800 */
[----:B------:R-:W0:Y:S07]  /*0010*/  S2R R7, SR_TID.X ;  /* 0x0000000000077919 */ /* 0x000e2e0000002100 */
[----:B------:R-:W0:Y:S01]  /*0020*/  LDC.64 R2, c[0x0][0x388] ;  /* 0x0000e200ff027b82 */ /* 0x000e220000000a00 */
[----:B------:R-:W1:Y:S01]  /*0030*/  LDCU.64 UR4, c[0x0][0x358] ;  /* 0x00006b00ff0477ac */ /* 0x000e620008000a00 */
[----:B0-----:R-:W-:-:S06]  /*0040*/  IMAD.WIDE.U32 R2, R7, 0x4, R2 ;  /* 0x0000000407027825 */ /* 0x001fcc00078e0002 */
[----:B-1----:R-:W2:Y:S02]  /*0050*/  LDG.E R2, desc[UR4][R2.64] ;  /* 0x0000000402027981 */ /* 0x002ea4000c1e1900 */
[----:B--2---:R-:W-:-:S13]  /*0060*/  ISETP.NE.AND P0, PT, R2, RZ, PT ;  /* 0x000000ff0200720c */ /* 0x004fda0003f05270 */
[----:B------:R-:W-:Y:S05]  /*0070*/  @!P0 EXIT ;  /* 0x000000000000894d */ /* 0x000fea0003800000 */
[----:B------:R-:W0:Y:S08]  /*0080*/  LDC.64 R2, c[0x0][0x390] ;  /* 0x0000e400ff027b82 */ /* 0x000e300000000a00 */
[----:B------:R-:W1:Y:S01]  /*0090*/  LDC.64 R4, c[0x0][0x380] ;  /* 0x0000e000ff047b82 */ /* 0x000e620000000a00 */
[----:B0-----:R-:W-:-:S06]  /*00a0*/  IMAD.WIDE.U32 R2, R7, 0x4, R2 ;  /* 0x0000000407027825 */ /* 0x001fcc00078e0002 */
[----:B------:R-:W2:Y:S01]  /*00b0*/  LDG.E R3, desc[UR4][R2.64] ;  /* 0x0000000402037981 */ /* 0x000ea2000c1e1900 */
[----:B-1----:R-:W-:Y:S02]  /*00c0*/  IMAD.WIDE.U32 R4, R7, 0x4, R4 ;  /* 0x0000000407047825 */ /* 0x002fe400078e0004 */
[----:B------:R-:W2:Y:S04]  /*00d0*/  LDC.64 R6, c[0x0][0x398] ;  /* 0x0000e600ff067b82 */ /* 0x000ea80000000a00 */
[----:B------:R-:W3:Y:S01]  /*00e0*/  LDG.E R5, desc[UR4][R4.64] ;  /* 0x0000000404057981 */ /* 0x000ee2000c1e1900 */
[----:B--2---:R-:W-:-:S05]  /*00f0*/  IMAD.WIDE R6, R3, 0x4, R6 ;  /* 0x0000000403067825 */ /* 0x004fca00078e0206 */
[----:B---3--:R-:W-:Y:S01]  /*0100*/  STG.E desc[UR4][R6.64+-0x4], R5 ;  /* 0xfffffc0506007986 */ /* 0x008fe2000c101904 */
[----:B------:R-:W-:Y:S05]  /*0110*/  EXIT ;  /* 0x000000000000794d */ /* 0x000fea0003800000 */
.L_x_0:
[----:B------:R-:W-:-:S00]  /*0120*/  BRA `(.L_x_0) ;  /* 0xfffffffc00fc7947 */ /* 0x000fc0000383ffff */
[----:B------:R-:W-:-:S00]  /*0130*/  NOP ;  /* 0x0000000000007918 */ /* 0x000fc00000000000 */
        /* <DEDUP_REMOVED lines=12> */
.L_x_3:


//--------------------- .text._Z13inclusiveScanPiS_ --------------------------
	.section	.text._Z13inclusiveScanPiS_,"ax",@progbits
	.align	128
        .global         _Z13inclusiveScanPiS_
        .type           _Z13inclusiveScanPiS_,@function
        .size           _Z13inclusiveScanPiS_,(.L_x_4 - _Z13inclusiveScanPiS_)
        .other          _Z13inclusiveScanPiS_,@"STO_CUDA_ENTRY STV_DEFAULT"
_Z13inclusiveScanPiS_:
.text._Z13inclusiveScanPiS_:
[----:B------:R-:W-:Y:S01]  /*0000*/  LDC R1, c[0x0][0x37c] ;  /* 0x0000df00ff017b82 */ /* 0x000fe20000000800 */
[----:B------:R-:W0:Y:S07]  /*0010*/  S2R R9, SR_TID.X ;  /* 0x0000000000097919 */ /* 0x000e2e0000002100 */
[----:B------:R-:W0:Y:S01]  /*0020*/  LDC.64 R2, c[0x0][0x380] ;  /* 0x0000e000ff027b82 */ /* 0x000e220000000a00 */
[----:B------:R-:W1:Y:S01]  /*0030*/  LDCU.64 UR6, c[0x0][0x358] ;  /* 0x00006b00ff0677ac */ /* 0x000e620008000a00 */
[----:B0-----:R-:W-:-:S06]  /*0040*/  IMAD.WIDE.U32 R2, R9, 0x4, R2 ;  /* 0x0000000409027825 */ /* 0x001fcc00078e0002 */
[----:B-1----:R-:W2:Y:S01]  /*0050*/  LDG.E R2, desc[UR6][R2.64] ;  /* 0x0000000602027981 */ /* 0x002ea2000c1e1900 */
[----:B------:R-:W0:Y:S01]  /*0060*/  S2UR UR5, SR_CgaCtaId ;  /* 0x00000000000579c3 */ /* 0x000e220000008800 */
[----:B------:R-:W-:Y:S01]  /*0070*/  UMOV UR4, 0x400 ;  /* 0x0000040000047882 */ /* 0x000fe20000000000 */
[----:B------:R-:W-:Y:S01]  /*0080*/  ISETP.NE.AND P0, PT, R9, RZ, PT ;  /* 0x000000ff0900720c */ /* 0x000fe20003f05270 */
[----:B------:R-:W-:Y:S01]  /*0090*/  IMAD.MOV.U32 R0, RZ, RZ, RZ ;  /* 0x000000ffff007224 */ /* 0x000fe200078e00ff */
[----:B0-----:R-:W-:-:S06]  /*00a0*/  ULEA UR4, UR5, UR4, 0x18 ;  /* 0x0000000405047291 */ /* 0x001fcc000f8ec0ff */
[----:B------:R-:W-:-:S05]  /*00b0*/  LEA R5, R9, UR4, 0x2 ;  /* 0x0000000409057c11 */ /* 0x000fca000f8e10ff */
[----:B--2---:R-:W-:Y:S01]  /*00c0*/  STS [R5], R2 ;  /* 0x0000000205007388 */ /* 0x004fe20000000800 */
[----:B------:R-:W-:Y:S06]  /*00d0*/  BAR.SYNC.DEFER_BLOCKING 0x0 ;  /* 0x0000000000007b1d */ /* 0x000fec0000010000 */
[----:B------:R-:W-:Y:S02]  /*00e0*/  @P0 LDS R0, [R5+-0x4] ;  /* 0xfffffc0005000984 */ /* 0x000fe40000000800 */
[----:B------:R-:W-:Y:S01]  /*00f0*/  BAR.SYNC.DEFER_BLOCKING 0x0 ;  /* 0x0000000000007b1d */ /* 0x000fe20000010000 */
[----:B------:R-:W-:-:S05]  /*0100*/  ISETP.GE.U32.AND P0, PT, R9, 0x2, PT ;  /* 0x000000020900780c */ /* 0x000fca0003f06070 */
[----:B------:R-:W0:Y:S02]  /*0110*/  LDS R3, [R5] ;  /* 0x0000000005037984 */ /* 0x000e240000000800 */
[----:B0-----:R-:W-:Y:S02]  /*0120*/  IMAD.IADD R0, R3, 0x1, R0 ;  /* 0x0000000103007824 */ /* 0x001fe400078e0200 */
[----:B------:R-:W-:-:S03]  /*0130*/  HFMA2 R3, -RZ, RZ, 0, 0 ;  /* 0x00000000ff037431 */ /* 0x000fc600000001ff */
[----:B------:R-:W-:Y:S01]  /*0140*/  STS [R5], R0 ;  /* 0x0000000005007388 */ /* 0x000fe20000000800 */
[----:B------:R-:W-:Y:S06]  /*0150*/  BAR.SYNC.DEFER_BLOCKING 0x0 ;  /* 0x0000000000007b1d */ /* 0x000fec0000010000 */
[----:B------:R-:W-:Y:S02]  /*0160*/  @P0 LDS R3, [R5+-0x8] ;  /* 0xfffff80005030984 */ /* 0x000fe40000000800 */
[----:B------:R-:W-:Y:S01]  /*0170*/  BAR.SYNC.DEFER_BLOCKING 0x0 ;  /* 0x0000000000007b1d */ /* 0x000fe20000010000 */
[----:B------:R-:W-:-:S05]  /*0180*/  ISETP.GE.U32.AND P0, PT, R9, 0x4, PT ;  /* 0x000000040900780c */ /* 0x000fca0003f06070 */
[----:B------:R-:W0:Y:S02]  /*0190*/  LDS R2, [R5] ;  /* 0x0000000005027984 */ /* 0x000e240000000800 */
[----:B0-----:R-:W-:Y:S01]  /*01a0*/  IMAD.IADD R4, R2, 0x1, R3 ;  /* 0x0000000102047824 */ /* 0x001fe200078e0203 */
[----:B------:R-:W-:-:S04]  /*01b0*/  MOV R2, RZ ;  /* 0x000000ff00027202 */ /* 0x000fc80000000f00 */
[----:B------:R-:W-:Y:S01]  /*01c0*/  STS [R5], R4 ;  /* 0x0000000405007388 */ /* 0x000fe20000000800 */
[----:B------:R-:W-:Y:S06]  /*01d0*/  BAR.SYNC.DEFER_BLOCKING 0x0 ;  /* 0x0000000000007b1d */ /* 0x000fec0000010000 */
[----:B------:R-:W-:Y:S02]  /*01e0*/  @P0 LDS R2, [R5+-0x10] ;  /* 0xfffff00005020984 */ /* 0x000fe40000000800 */
[----:B------:R-:W-:Y:S06]  /*01f0*/  BAR.SYNC.DEFER_BLOCKING 0x0 ;  /* 0x0000000000007b1d */ /* 0x000fec0000010000 */
[----:B------:R-:W0:Y:S02]  /*0200*/  LDS R3, [R5] ;  /* 0x0000000005037984 */ /* 0x000e240000000800 */
[----:B0-----:R-:W-:-:S02]  /*0210*/  IMAD.IADD R0, R3, 0x1, R2 ;  /* 0x0000000103007824 */ /* 0x001fc400078e0202 */
[----:B------:R-:W0:Y:S03]  /*0220*/  LDC.64 R2, c[0x0][0x388] ;  /* 0x0000e200ff027b82 */ /* 0x000e260000000a00 */
[----:B------:R-:W-:Y:S05]  /*0230*/  STS [R5], R0 ;  /* 0x0000000005007388 */ /* 0x000fea0000000800 */
[----:B------:R-:W-:Y:S01]  /*0240*/  BAR.SYNC.DEFER_BLOCKING 0x0 ;  /* 0x0000000000007b1d */ /* 0x000fe20000010000 */
[----:B0-----:R-:W-:-:S05]  /*0250*/  IMAD.WIDE.U32 R2, R9, 0x4, R2 ;  /* 0x0000000409027825 */ /* 0x001fca00078e0002 */
[----:B------:R-:W0:Y:S04]  /*0260*/  LDS R7, [R5] ;  /* 0x0000000005077984 */ /* 0x000e280000000800 */
[----:B0-----:R-:W-:Y:S01]  /*0270*/  STG.E desc[UR6][R2.64], R7 ;  /* 0x0000000702007986 */ /* 0x001fe2000c101906 */
[----:B------:R-:W-:Y:S05]  /*0280*/  EXIT ;  /* 0x000000000000794d */ /* 0x000fea0003800000 */
.L_x_1:
        /* <DEDUP_REMOVED lines=15> */
.L_x_4:


//--------------------- .text._Z9markValidPiS_    --------------------------
	.section	.text._Z9markValidPiS_,"ax",@progbits
	.align	128
        .global         _Z9markValidPiS_
        .type           _Z9markValidPiS_,@function
        .size           _Z9markValidPiS_,(.L_x_5 - _Z9markValidPiS_)
        .other          _Z9markValidPiS_,@"STO_CUDA_ENTRY STV_DEFAULT"
_Z9markValidPiS_:
.text._Z9markValidPiS_:
[----:B------:R-:W-:Y:S01]  /*0000*/  LDC R1, c[0x0][0x37c] ;  /* 0x0000df00ff017b82 */ /* 0x000fe20000000800 */
[----:B------:R-:W0:Y:S07]  /*0010*/  S2R R7, SR_TID.X ;  /* 0x0000000000077919 */ /* 0x000e2e0000002100 */
[----:B------:R-:W0:Y:S01]  /*0020*/  LDC.64 R2, c[0x0][0x380] ;  /* 0x0000e000ff027b82 */ /* 0x000e220000000a00 */
[----:B------:R-:W1:Y:S07]  /*0030*/  LDCU.64 UR4, c[0x0][0x358] ;  /* 0x00006b00ff0477ac */ /* 0x000e6e0008000a00 */
[----:B------:R-:W2:Y:S01]  /*0040*/  LDC.64 R4, c[0x0][0x388] ;  /* 0x0000e200ff047b82 */ /* 0x000ea20000000a00 */
[----:B0-----:R-:W-:-:S06]  /*0050*/  IMAD.WIDE.U32 R2, R7, 0x4, R2 ;  /* 0x0000000407027825 */ /* 0x001fcc00078e0002 */
[----:B-1----:R-:W3:Y:S01]  /*0060*/  LDG.E R2, desc[UR4][R2.64] ;  /* 0x0000000402027981 */ /* 0x002ee2000c1e1900 */
[----:B--2---:R-:W-:Y:S01]  /*0070*/  IMAD.WIDE.U32 R4, R7, 0x4, R4 ;  /* 0x0000000407047825 */ /* 0x004fe200078e0004 */
[----:B---3--:R-:W-:-:S04]  /*0080*/  ISETP.NE.AND P0, PT, R2, RZ, PT ;  /* 0x000000ff0200720c */ /* 0x008fc80003f05270 */
[----:B------:R-:W-:-:S05]  /*0090*/  SEL R7, RZ, 0x1, !P0 ;  /* 0x00000001ff077807 */ /* 0x000fca0004000000 */
[----:B------:R-:W-:Y:S01]  /*00a0*/  STG.E desc[UR4][R4.64], R7 ;  /* 0x0000000704007986 */ /* 0x000fe2000c101904 */
[----:B------:R-:W-:Y:S05]  /*00b0*/  EXIT ;  /* 0x000000000000794d */ /* 0x000fea0003800000 */
.L_x_2:
        /* <DEDUP_REMOVED lines=12> */
.L_x_5:


//--------------------- .nv.shared.reserved.0     --------------------------
	.section	.nv.shared.reserved.0,"aw",@nobits
	.weak		__nv_reservedSMEM_offset_0_alias
	.size		__nv_reservedSMEM_offset_0_alias, 0, 64
	.other		__nv_reservedSMEM_offset_0_alias,@"STO_CUDA_RESERVED_SHARED STV_DEFAULT"
__nv_reservedSMEM_offset_0_alias:
	.zero		0
	.zero		64


//--------------------- .nv.shared._Z13inclusiveScanPiS_ --------------------------
	.section	.nv.shared._Z13inclusiveScanPiS_,"aw",@nobits
	.sectionflags	@""
	.align	4
.nv.shared._Z13inclusiveScanPiS_:
	.zero		1056


//--------------------- .nv.constant0._Z7scatterPiS_S_S_ --------------------------
	.section	.nv.constant0._Z7scatterPiS_S_S_,"a",@progbits
	.sectionflags	@""
	.align	4
.nv.constant0._Z7scatterPiS_S_S_:
	.zero		928


//--------------------- .nv.constant0._Z13inclusiveScanPiS_ --------------------------
	.section	.nv.constant0._Z13inclusiveScanPiS_,"a",@progbits
	.sectionflags	@""
	.align	4
.nv.constant0._Z13inclusiveScanPiS_:
	.zero		912


//--------------------- .nv.constant0._Z9markValidPiS_ --------------------------
	.section	.nv.constant0._Z9markValidPiS_,"a",@progbits
	.sectionflags	@""
	.align	4
.nv.constant0._Z9markValidPiS_:
	.zero		912


//--------------------- SYMBOLS --------------------------

	.type		.nv.reservedSmem.offset0,@object
	.size		.nv.reservedSmem.offset0,0x4
	.type		.nv.reservedSmem.cap,@object
	.size		.nv.reservedSmem.cap,0x4
